//
// Generated by NVIDIA NVVM Compiler
//
// Compiler Build ID: CL-36424714
// Cuda compilation tools, release 13.0, V13.0.88
// Based on NVVM 20.0.0
//

.version 9.0
.target sm_100
.address_size 64

	// .globl	_Z21linear_backward_inputPfS_S_iii

.visible .entry _Z21linear_backward_inputPfS_S_iii(
	.param .u64 .ptr .align 1 _Z21linear_backward_inputPfS_S_iii_param_0,
	.param .u64 .ptr .align 1 _Z21linear_backward_inputPfS_S_iii_param_1,
	.param .u64 .ptr .align 1 _Z21linear_backward_inputPfS_S_iii_param_2,
	.param .u32 _Z21linear_backward_inputPfS_S_iii_param_3,
	.param .u32 _Z21linear_backward_inputPfS_S_iii_param_4,
	.param .u32 _Z21linear_backward_inputPfS_S_iii_param_5
)
{
	.reg .pred 	%p<13>;
	.reg .b32 	%r<50>;
	.reg .b32 	%f<112>;
	.reg .b64 	%rd<43>;

	ld.param.u64 	%rd11, [_Z21linear_backward_inputPfS_S_iii_param_0];
	ld.param.u64 	%rd12, [_Z21linear_backward_inputPfS_S_iii_param_1];
	ld.param.u64 	%rd10, [_Z21linear_backward_inputPfS_S_iii_param_2];
	ld.param.u32 	%r27, [_Z21linear_backward_inputPfS_S_iii_param_3];
	ld.param.u32 	%r28, [_Z21linear_backward_inputPfS_S_iii_param_4];
	ld.param.u32 	%r26, [_Z21linear_backward_inputPfS_S_iii_param_5];
	cvta.to.global.u64 	%rd1, %rd12;
	cvta.to.global.u64 	%rd2, %rd11;
	mov.u32 	%r29, %ctaid.x;
	mov.u32 	%r30, %ntid.x;
	mov.u32 	%r31, %tid.x;
	mad.lo.s32 	%r1, %r29, %r30, %r31;
	mov.u32 	%r32, %ctaid.y;
	mov.u32 	%r33, %ntid.y;
	mov.u32 	%r34, %tid.y;
	mad.lo.s32 	%r35, %r32, %r33, %r34;
	setp.ge.s32 	%p1, %r1, %r27;
	setp.ge.s32 	%p2, %r35, %r28;
	or.pred  	%p3, %p1, %p2;
	@%p3 bra 	$L__BB0_15;
	setp.lt.s32 	%p4, %r26, 1;
	mov.f32 	%f111, 0f00000000;
	@%p4 bra 	$L__BB0_14;
	mul.lo.s32 	%r3, %r26, %r1;
	mul.lo.s32 	%r4, %r26, %r35;
	and.b32  	%r5, %r26, 15;
	setp.lt.u32 	%p5, %r26, 16;
	mov.f32 	%f111, 0f00000000;
	mov.b32 	%r46, 0;
	@%p5 bra 	$L__BB0_5;
	and.b32  	%r46, %r26, 2147483632;
	neg.s32 	%r44, %r46;
	add.s64 	%rd3, %rd2, 32;
	mul.wide.u32 	%rd13, %r4, 4;
	add.s64 	%rd14, %rd13, %rd1;
	add.s64 	%rd41, %rd14, 32;
	mov.f32 	%f111, 0f00000000;
	mov.u32 	%r43, %r3;
$L__BB0_4:
	.pragma "nounroll";
	mul.wide.s32 	%rd15, %r43, 4;
	add.s64 	%rd16, %rd3, %rd15;
	ld.global.f32 	%f18, [%rd16+-32];
	ld.global.f32 	%f19, [%rd41+-32];
	fma.rn.f32 	%f20, %f18, %f19, %f111;
	ld.global.f32 	%f21, [%rd16+-28];
	ld.global.f32 	%f22, [%rd41+-28];
	fma.rn.f32 	%f23, %f21, %f22, %f20;
	ld.global.f32 	%f24, [%rd16+-24];
	ld.global.f32 	%f25, [%rd41+-24];
	fma.rn.f32 	%f26, %f24, %f25, %f23;
	ld.global.f32 	%f27, [%rd16+-20];
	ld.global.f32 	%f28, [%rd41+-20];
	fma.rn.f32 	%f29, %f27, %f28, %f26;
	ld.global.f32 	%f30, [%rd16+-16];
	ld.global.f32 	%f31, [%rd41+-16];
	fma.rn.f32 	%f32, %f30, %f31, %f29;
	ld.global.f32 	%f33, [%rd16+-12];
	ld.global.f32 	%f34, [%rd41+-12];
	fma.rn.f32 	%f35, %f33, %f34, %f32;
	ld.global.f32 	%f36, [%rd16+-8];
	ld.global.f32 	%f37, [%rd41+-8];
	fma.rn.f32 	%f38, %f36, %f37, %f35;
	ld.global.f32 	%f39, [%rd16+-4];
	ld.global.f32 	%f40, [%rd41+-4];
	fma.rn.f32 	%f41, %f39, %f40, %f38;
	ld.global.f32 	%f42, [%rd16];
	ld.global.f32 	%f43, [%rd41];
	fma.rn.f32 	%f44, %f42, %f43, %f41;
	ld.global.f32 	%f45, [%rd16+4];
	ld.global.f32 	%f46, [%rd41+4];
	fma.rn.f32 	%f47, %f45, %f46, %f44;
	ld.global.f32 	%f48, [%rd16+8];
	ld.global.f32 	%f49, [%rd41+8];
	fma.rn.f32 	%f50, %f48, %f49, %f47;
	ld.global.f32 	%f51, [%rd16+12];
	ld.global.f32 	%f52, [%rd41+12];
	fma.rn.f32 	%f53, %f51, %f52, %f50;
	ld.global.f32 	%f54, [%rd16+16];
	ld.global.f32 	%f55, [%rd41+16];
	fma.rn.f32 	%f56, %f54, %f55, %f53;
	ld.global.f32 	%f57, [%rd16+20];
	ld.global.f32 	%f58, [%rd41+20];
	fma.rn.f32 	%f59, %f57, %f58, %f56;
	ld.global.f32 	%f60, [%rd16+24];
	ld.global.f32 	%f61, [%rd41+24];
	fma.rn.f32 	%f62, %f60, %f61, %f59;
	ld.global.f32 	%f63, [%rd16+28];
	ld.global.f32 	%f64, [%rd41+28];
	fma.rn.f32 	%f111, %f63, %f64, %f62;
	add.s32 	%r44, %r44, 16;
	add.s32 	%r43, %r43, 16;
	add.s64 	%rd41, %rd41, 64;
	setp.ne.s32 	%p6, %r44, 0;
	@%p6 bra 	$L__BB0_4;
$L__BB0_5:
	setp.eq.s32 	%p7, %r5, 0;
	@%p7 bra 	$L__BB0_14;
	and.b32  	%r13, %r26, 7;
	setp.lt.u32 	%p8, %r5, 8;
	@%p8 bra 	$L__BB0_8;
	add.s32 	%r37, %r46, %r3;
	mul.wide.s32 	%rd17, %r37, 4;
	add.s64 	%rd18, %rd2, %rd17;
	ld.global.f32 	%f66, [%rd18];
	add.s32 	%r38, %r46, %r4;
	mul.wide.u32 	%rd19, %r38, 4;
	add.s64 	%rd20, %rd1, %rd19;
	ld.global.f32 	%f67, [%rd20];
	fma.rn.f32 	%f68, %f66, %f67, %f111;
	ld.global.f32 	%f69, [%rd18+4];
	cvt.u64.u32 	%rd21, %r4;
	cvt.u64.u32 	%rd22, %r46;
	add.s64 	%rd23, %rd22, %rd21;
	shl.b64 	%rd24, %rd23, 2;
	add.s64 	%rd25, %rd1, %rd24;
	ld.global.f32 	%f70, [%rd25+4];
	fma.rn.f32 	%f71, %f69, %f70, %f68;
	ld.global.f32 	%f72, [%rd18+8];
	ld.global.f32 	%f73, [%rd25+8];
	fma.rn.f32 	%f74, %f72, %f73, %f71;
	ld.global.f32 	%f75, [%rd18+12];
	ld.global.f32 	%f76, [%rd25+12];
	fma.rn.f32 	%f77, %f75, %f76, %f74;
	ld.global.f32 	%f78, [%rd18+16];
	ld.global.f32 	%f79, [%rd25+16];
	fma.rn.f32 	%f80, %f78, %f79, %f77;
	ld.global.f32 	%f81, [%rd18+20];
	ld.global.f32 	%f82, [%rd25+20];
	fma.rn.f32 	%f83, %f81, %f82, %f80;
	ld.global.f32 	%f84, [%rd18+24];
	ld.global.f32 	%f85, [%rd25+24];
	fma.rn.f32 	%f86, %f84, %f85, %f83;
	ld.global.f32 	%f87, [%rd18+28];
	ld.global.f32 	%f88, [%rd25+28];
	fma.rn.f32 	%f111, %f87, %f88, %f86;
	add.s32 	%r46, %r46, 8;
$L__BB0_8:
	setp.eq.s32 	%p9, %r13, 0;
	@%p9 bra 	$L__BB0_14;
	and.b32  	%r16, %r26, 3;
	setp.lt.u32 	%p10, %r13, 4;
	@%p10 bra 	$L__BB0_11;
	add.s32 	%r39, %r46, %r3;
	mul.wide.s32 	%rd26, %r39, 4;
	add.s64 	%rd27, %rd2, %rd26;
	ld.global.f32 	%f90, [%rd27];
	add.s32 	%r40, %r46, %r4;
	mul.wide.u32 	%rd28, %r40, 4;
	add.s64 	%rd29, %rd1, %rd28;
	ld.global.f32 	%f91, [%rd29];
	fma.rn.f32 	%f92, %f90, %f91, %f111;
	ld.global.f32 	%f93, [%rd27+4];
	cvt.u64.u32 	%rd30, %r4;
	cvt.u64.u32 	%rd31, %r46;
	add.s64 	%rd32, %rd31, %rd30;
	shl.b64 	%rd33, %rd32, 2;
	add.s64 	%rd34, %rd1, %rd33;
	ld.global.f32 	%f94, [%rd34+4];
	fma.rn.f32 	%f95, %f93, %f94, %f92;
	ld.global.f32 	%f96, [%rd27+8];
	ld.global.f32 	%f97, [%rd34+8];
	fma.rn.f32 	%f98, %f96, %f97, %f95;
	ld.global.f32 	%f99, [%rd27+12];
	ld.global.f32 	%f100, [%rd34+12];
	fma.rn.f32 	%f111, %f99, %f100, %f98;
	add.s32 	%r46, %r46, 4;
$L__BB0_11:
	setp.eq.s32 	%p11, %r16, 0;
	@%p11 bra 	$L__BB0_14;
	add.s32 	%r41, %r46, %r4;
	mul.wide.u32 	%rd35, %r41, 4;
	add.s64 	%rd42, %rd1, %rd35;
	add.s32 	%r49, %r46, %r3;
	neg.s32 	%r48, %r16;
$L__BB0_13:
	.pragma "nounroll";
	mul.wide.s32 	%rd36, %r49, 4;
	add.s64 	%rd37, %rd2, %rd36;
	ld.global.f32 	%f101, [%rd37];
	ld.global.f32 	%f102, [%rd42];
	fma.rn.f32 	%f111, %f101, %f102, %f111;
	add.s64 	%rd42, %rd42, 4;
	add.s32 	%r49, %r49, 1;
	add.s32 	%r48, %r48, 1;
	setp.ne.s32 	%p12, %r48, 0;
	@%p12 bra 	$L__BB0_13;
$L__BB0_14:
	mad.lo.s32 	%r42, %r28, %r1, %r35;
	cvta.to.global.u64 	%rd38, %rd10;
	mul.wide.s32 	%rd39, %r42, 4;
	add.s64 	%rd40, %rd38, %rd39;
	st.global.f32 	[%rd40], %f111;
$L__BB0_15:
	ret;

}


// ===== COMPILED SASS (sm_100) =====

	.target	sm_100

	.elftype	@"ET_EXEC"


//--------------------- .note.nv.tkinfo           --------------------------
	.section	.note.nv.tkinfo,"",@"SHT_NOTE"
	.sectionflags	@"SHF_NOTE_NV_TKINFO"
	.tkinfo
        /*0018*/ 	.word	0x00000002
        /*0030*/ 	.string	""
        /*0030*/ 	.string	"ptxas"
        /*0030*/ 	.string	"Cuda compilation tools, release 13.0, V13.0.88"
        /*0030*/ 	.string	"Build cuda_13.0.r13.0/compiler.36424714_0"
        /*0030*/ 	.string	"-arch sm_100 -m 64 "



//--------------------- .note.nv.cuinfo           --------------------------
	.section	.note.nv.cuinfo,"",@"SHT_NOTE"
	.sectionflags	@"SHF_NOTE_NV_CUINFO"
        /*0018*/ 	.short	0x0002
        /*001a*/ 	.short	0x0064
        /*001c*/ 	.short	0x0082
	.zero		2


//--------------------- .nv.info                  --------------------------
	.section	.nv.info,"",@"SHT_CUDA_INFO"
	.align	4


	//----- nvinfo : EIATTR_REGCOUNT
	.align		4
        /*0000*/ 	.byte	0x04, 0x2f
        /*0002*/ 	.short	(.L_1 - .L_0)
	.align		4
.L_0:
        /*0004*/ 	.word	index@(_Z21linear_backward_inputPfS_S_iii)
        /*0008*/ 	.word	0x00000020


	//----- nvinfo : EIATTR_FRAME_SIZE
	.align		4
.L_1:
        /*000c*/ 	.byte	0x04, 0x11
        /*000e*/ 	.short	(.L_3 - .L_2)
	.align		4
.L_2:
        /*0010*/ 	.word	index@(_Z21linear_backward_inputPfS_S_iii)
        /*0014*/ 	.word	0x00000000


	//----- nvinfo : EIATTR_MIN_STACK_SIZE
	.align		4
.L_3:
        /*0018*/ 	.byte	0x04, 0x12
        /*001a*/ 	.short	(.L_5 - .L_4)
	.align		4
.L_4:
        /*001c*/ 	.word	index@(_Z21linear_backward_inputPfS_S_iii)
        /*0020*/ 	.word	0x00000000
.L_5:


//--------------------- .nv.compat                --------------------------
	.section	.nv.compat,"",@"SHT_CUDA_COMPAT_INFO"
	.align	4
        /*0000*/ 	.byte	0x02, 0x09, 0x00, 0x00, 0x02, 0x02, 0x01, 0x00, 0x02, 0x05, 0x05, 0x00, 0x03, 0x07, 0x01, 0x01
        /*0010*/ 	.byte	0x02, 0x03, 0x00, 0x00, 0x02, 0x06, 0x01, 0x00, 0x04, 0x0b, 0x08, 0x00, 0x09, 0x00, 0x00, 0x00
        /*0020*/ 	.byte	0x00, 0x00, 0x00, 0x00


//--------------------- .nv.info._Z21linear_backward_inputPfS_S_iii --------------------------
	.section	.nv.info._Z21linear_backward_inputPfS_S_iii,"",@"SHT_CUDA_INFO"
	.sectionflags	@""
	.align	4


	//----- nvinfo : EIATTR_CUDA_API_VERSION
	.align		4
        /*0000*/ 	.byte	0x04, 0x37
        /*0002*/ 	.short	(.L_7 - .L_6)
.L_6:
        /*0004*/ 	.word	0x00000082


	//----- nvinfo : EIATTR_KPARAM_INFO
	.align		4
.L_7:
        /*0008*/ 	.byte	0x04, 0x17
        /*000a*/ 	.short	(.L_9 - .L_8)
.L_8:
        /*000c*/ 	.word	0x00000000
        /*0010*/ 	.short	0x0005
        /*0012*/ 	.short	0x0020
        /*0014*/ 	.byte	0x00, 0xf0, 0x11, 0x00


	//----- nvinfo : EIATTR_KPARAM_INFO
	.align		4
.L_9:
        /*0018*/ 	.byte	0x04, 0x17
        /*001a*/ 	.short	(.L_11 - .L_10)
.L_10:
        /*001c*/ 	.word	0x00000000
        /*0020*/ 	.short	0x0004
        /*0022*/ 	.short	0x001c
        /*0024*/ 	.byte	0x00, 0xf0, 0x11, 0x00


	//----- nvinfo : EIATTR_KPARAM_INFO
	.align		4
.L_11:
        /*0028*/ 	.byte	0x04, 0x17
        /*002a*/ 	.short	(.L_13 - .L_12)
.L_12:
        /*002c*/ 	.word	0x00000000
        /*0030*/ 	.short	0x0003
        /*0032*/ 	.short	0x0018
        /*0034*/ 	.byte	0x00, 0xf0, 0x11, 0x00


	//----- nvinfo : EIATTR_KPARAM_INFO
	.align		4
.L_13:
        /*0038*/ 	.byte	0x04, 0x17
        /*003a*/ 	.short	(.L_15 - .L_14)
.L_14:
        /*003c*/ 	.word	0x00000000
        /*0040*/ 	.short	0x0002
        /*0042*/ 	.short	0x0010
        /*0044*/ 	.byte	0x00, 0xf5, 0x21, 0x00


	//----- nvinfo : EIATTR_KPARAM_INFO
	.align		4
.L_15:
        /*0048*/ 	.byte	0x04, 0x17
        /*004a*/ 	.short	(.L_17 - .L_16)
.L_16:
        /*004c*/ 	.word	0x00000000
        /*0050*/ 	.short	0x0001
        /*0052*/ 	.short	0x0008
        /*0054*/ 	.byte	0x00, 0xf5, 0x21, 0x00


	//----- nvinfo : EIATTR_KPARAM_INFO
	.align		4
.L_17:
        /*0058*/ 	.byte	0x04, 0x17
        /*005a*/ 	.short	(.L_19 - .L_18)
.L_18:
        /*005c*/ 	.word	0x00000000
        /*0060*/ 	.short	0x0000
        /*0062*/ 	.short	0x0000
        /*0064*/ 	.byte	0x00, 0xf5, 0x21, 0x00


	//----- nvinfo : EIATTR_SPARSE_MMA_MASK
	.align		4
.L_19:
        /*0068*/ 	.byte	0x03, 0x50
        /*006a*/ 	.short	0x0000


	//----- nvinfo : EIATTR_MAXREG_COUNT
	.align		4
        /*006c*/ 	.byte	0x03, 0x1b
        /*006e*/ 	.short	0x00ff


	//----- nvinfo : EIATTR_MERCURY_ISA_VERSION
	.align		4
        /*0070*/ 	.byte	0x03, 0x5f
        /*0072*/ 	.short	0x0101


	//----- nvinfo : EIATTR_VRC_CTA_INIT_COUNT
	.align		4
        /*0074*/ 	.byte	0x02, 0x4a
	.zero		1
	.zero		1


	//----- nvinfo : EIATTR_EXIT_INSTR_OFFSETS
	.align		4
        /*0078*/ 	.byte	0x04, 0x1c
        /*007a*/ 	.short	(.L_21 - .L_20)


	//   ....[0]....
.L_20:
        /*007c*/ 	.word	0x000000c0


	//   ....[1]....
        /*0080*/ 	.word	0x00000bc0


	//----- nvinfo : EIATTR_CBANK_PARAM_SIZE
	.align		4
.L_21:
        /*0084*/ 	.byte	0x03, 0x19
        /*0086*/ 	.short	0x0024


	//----- nvinfo : EIATTR_PARAM_CBANK
	.align		4
        /*0088*/ 	.byte	0x04, 0x0a
        /*008a*/ 	.short	(.L_23 - .L_22)
	.align		4
.L_22:
        /*008c*/ 	.word	index@(.nv.constant0._Z21linear_backward_inputPfS_S_iii)
        /*0090*/ 	.short	0x0380
        /*0092*/ 	.short	0x0024


	//----- nvinfo : EIATTR_SW_WAR
	.align		4
.L_23:
        /*0094*/ 	.byte	0x04, 0x36
        /*0096*/ 	.short	(.L_25 - .L_24)
.L_24:
        /*0098*/ 	.word	0x00000008
.L_25:


//--------------------- .nv.callgraph             --------------------------
	.section	.nv.callgraph,"",@"SHT_CUDA_CALLGRAPH"
	.align	4
	.sectionentsize	8
	.align		4
        /*0000*/ 	.word	0x00000000
	.align		4
        /*0004*/ 	.word	0xffffffff
	.align		4
        /*0008*/ 	.word	0x00000000
	.align		4
        /*000c*/ 	.word	0xfffffffe
	.align		4
        /*0010*/ 	.word	0x00000000
	.align		4
        /*0014*/ 	.word	0xfffffffd
	.align		4
        /*0018*/ 	.word	0x00000000
	.align		4
        /*001c*/ 	.word	0xfffffffc


//--------------------- .text._Z21linear_backward_inputPfS_S_iii --------------------------
	.section	.text._Z21linear_backward_inputPfS_S_iii,"ax",@progbits
	.align	128
        .global         _Z21linear_backward_inputPfS_S_iii
        .type           _Z21linear_backward_inputPfS_S_iii,@function
        .size           _Z21linear_backward_inputPfS_S_iii,(.L_x_7 - _Z21linear_backward_inputPfS_S_iii)
        .other          _Z21linear_backward_inputPfS_S_iii,@"STO_CUDA_ENTRY STV_DEFAULT"
_Z21linear_backward_inputPfS_S_iii:
.text._Z21linear_backward_inputPfS_S_iii:
[----:B------:R-:W-:Y:S01]  /*0000*/  LDC R1, c[0x0][0x37c] ;  /* 0x0000df00ff017b82 */ /* 0x000fe20000000800 */
[----:B------:R-:W0:Y:S07]  /*0010*/  S2R R3, SR_TID.Y ;  /* 0x0000000000037919 */ /* 0x000e2e0000002200 */
[----:B------:R-:W1:Y:S01]  /*0020*/  LDC R7, c[0x0][0x360] ;  /* 0x0000d800ff077b82 */ /* 0x000e620000000800 */
[----:B------:R-:W2:Y:S01]  /*0030*/  LDCU.64 UR10, c[0x0][0x398] ;  /* 0x00007300ff0a77ac */ /* 0x000ea20008000a00 */
[----:B------:R-:W1:Y:S06]  /*0040*/  S2R R2, SR_TID.X ;  /* 0x0000000000027919 */ /* 0x000e6c0000002100 */
[----:B------:R-:W0:Y:S08]  /*0050*/  S2UR UR5, SR_CTAID.Y ;  /* 0x00000000000579c3 */ /* 0x000e300000002600 */
[----:B------:R-:W0:Y:S08]  /*0060*/  LDC R0, c[0x0][0x364] ;  /* 0x0000d900ff007b82 */ /* 0x000e300000000800 */
[----:B------:R-:W1:Y:S01]  /*0070*/  S2UR UR4, SR_CTAID.X ;  /* 0x00000000000479c3 */ /* 0x000e620000002500 */
[----:B0-----:R-:W-:-:S05]  /*0080*/  IMAD R0, R0, UR5, R3 ;  /* 0x0000000500007c24 */ /* 0x001fca000f8e0203 */
[----:B--2---:R-:W-:Y:S01]  /*0090*/  ISETP.GE.AND P0, PT, R0, UR11, PT ;  /* 0x0000000b00007c0c */ /* 0x004fe2000bf06270 */
[----:B-1----:R-:W-:-:S05]  /*00a0*/  IMAD R7, R7, UR4, R2 ;  /* 0x0000000407077c24 */ /* 0x002fca000f8e0202 */
[----:B------:R-:W-:-:S13]  /*00b0*/  ISETP.GE.OR P0, PT, R7, UR10, P0 ;  /* 0x0000000a07007c0c */ /* 0x000fda0008706670 */
[----:B------:R-:W-:Y:S05]  /*00c0*/  @P0 EXIT ;  /* 0x000000000000094d */ /* 0x000fea0003800000 */
[----:B------:R-:W0:Y:S01]  /*00d0*/  LDCU UR7, c[0x0][0x3a0] ;  /* 0x00007400ff0777ac */ /* 0x000e220008000800 */
[----:B------:R-:W-:Y:S01]  /*00e0*/  HFMA2 R14, -RZ, RZ, 0, 0 ;  /* 0x00000000ff0e7431 */ /* 0x000fe200000001ff */
[----:B------:R-:W1:Y:S01]  /*00f0*/  LDCU.64 UR12, c[0x0][0x358] ;  /* 0x00006b00ff0c77ac */ /* 0x000e620008000a00 */
[----:B0-----:R-:W-:-:S09]  /*0100*/  UISETP.GE.AND UP0, UPT, UR7, 0x1, UPT ;  /* 0x000000010700788c */ /* 0x001fd2000bf06270 */
[----:B-1----:R-:W-:Y:S05]  /*0110*/  BRA.U !UP0, `(.L_x_0) ;  /* 0x0000000908987547 */ /* 0x002fea000b800000 */
[----:B------:R-:W-:Y:S02]  /*0120*/  UISETP.GE.U32.AND UP1, UPT, UR7, 0x10, UPT ;  /* 0x000000100700788c */ /* 0x000fe4000bf26070 */
[----:B------:R-:W-:Y:S01]  /*0130*/  IMAD R8, R7, UR7, RZ ;  /* 0x0000000707087c24 */ /* 0x000fe2000f8e02ff */
[----:B------:R-:W-:Y:S02]  /*0140*/  ULOP3.LUT UR10, UR7, 0xf, URZ, 0xc0, !UPT ;  /* 0x0000000f070a7892 */ /* 0x000fe4000f8ec0ff */
[----:B------:R-:W-:Y:S01]  /*0150*/  IMAD R9, R0, UR7, RZ ;  /* 0x0000000700097c24 */ /* 0x000fe2000f8e02ff */
[----:B------:R-:W-:Y:S01]  /*0160*/  MOV R14, RZ ;  /* 0x000000ff000e7202 */ /* 0x000fe20000000f00 */
[----:B------:R-:W-:Y:S01]  /*0170*/  UMOV UR4, URZ ;  /* 0x000000ff00047c82 */ /* 0x000fe20008000000 */
[----:B------:R-:W-:Y:S01]  /*0180*/  UISETP.NE.AND UP0, UPT, UR10, URZ, UPT ;  /* 0x000000ff0a00728c */ /* 0x000fe2000bf05270 */
[----:B------:R-:W-:Y:S10]  /*0190*/  BRA.U !UP1, `(.L_x_1) ;  /* 0x0000000509107547 */ /* 0x000ff4000b800000 */
[----:B------:R-:W0:Y:S01]  /*01a0*/  LDC.64 R2, c[0x0][0x388] ;  /* 0x0000e200ff027b82 */ /* 0x000e220000000a00 */
[----:B------:R-:W1:Y:S01]  /*01b0*/  LDCU.64 UR8, c[0x0][0x380] ;  /* 0x00007000ff0877ac */ /* 0x000e620008000a00 */
[----:B------:R-:W-:Y:S02]  /*01c0*/  MOV R14, RZ ;  /* 0x000000ff000e7202 */ /* 0x000fe40000000f00 */
[----:B------:R-:W-:Y:S01]  /*01d0*/  MOV R6, R8 ;  /* 0x0000000800067202 */ /* 0x000fe20000000f00 */
[----:B------:R-:W-:Y:S02]  /*01e0*/  ULOP3.LUT UR4, UR7, 0x7ffffff0, URZ, 0xc0, !UPT ;  /* 0x7ffffff007047892 */ /* 0x000fe4000f8ec0ff */
[----:B-1----:R-:W-:Y:S02]  /*01f0*/  UIADD3 UR5, UP1, UPT, UR8, 0x20, URZ ;  /* 0x0000002008057890 */ /* 0x002fe4000ff3e0ff */
[----:B------:R-:W-:Y:S02]  /*0200*/  UIADD3 UR8, UPT, UPT, -UR4, URZ, URZ ;  /* 0x000000ff04087290 */ /* 0x000fe4000fffe1ff */
[----:B------:R-:W-:Y:S01]  /*0210*/  UIADD3.X UR6, UPT, UPT, URZ, UR9, URZ, UP1, !UPT ;  /* 0x00000009ff067290 */ /* 0x000fe20008ffe4ff */
[----:B0-----:R-:W-:-:S03]  /*0220*/  IMAD.WIDE.U32 R2, R9, 0x4, R2 ;  /* 0x0000000409027825 */ /* 0x001fc600078e0002 */
[----:B------:R-:W-:-:S04]  /*0230*/  IADD3 R2, P0, PT, R2, 0x20, RZ ;  /* 0x0000002002027810 */ /* 0x000fc80007f1e0ff */
[----:B------:R-:W-:-:S09]  /*0240*/  IADD3.X R3, PT, PT, RZ, R3, RZ, P0, !PT ;  /* 0x00000003ff037210 */ /* 0x000fd200007fe4ff */
.L_x_2:
[----:B------:R-:W-:Y:S01]  /*0250*/  MOV R4, UR5 ;  /* 0x0000000500047c02 */ /* 0x000fe20008000f00 */
[----:B------:R-:W2:Y:S01]  /*0260*/  LDG.E R16, desc[UR12][R2.64+-0x20] ;  /* 0xffffe00c02107981 */ /* 0x000ea2000c1e1900 */
[----:B------:R-:W-:-:S03]  /*0270*/  MOV R5, UR6 ;  /* 0x0000000600057c02 */ /* 0x000fc60008000f00 */
[----:B------:R-:W3:Y:S01]  /*0280*/  LDG.E R24, desc[UR12][R2.64+-0x1c] ;  /* 0xffffe40c02187981 */ /* 0x000ee2000c1e1900 */
[----:B------:R-:W-:-:S03]  /*0290*/  IMAD.WIDE R4, R6, 0x4, R4 ;  /* 0x0000000406047825 */ /* 0x000fc600078e0204 */
[----:B------:R-:W4:Y:S04]  /*02a0*/  LDG.E R18, desc[UR12][R2.64+-0x18] ;  /* 0xffffe80c02127981 */ /* 0x000f28000c1e1900 */
[----:B------:R-:W2:Y:S04]  /*02b0*/  LDG.E R15, desc[UR12][R4.64+-0x20] ;  /* 0xffffe00c040f7981 */ /* 0x000ea8000c1e1900 */
[----:B------:R-:W3:Y:S04]  /*02c0*/  LDG.E R17, desc[UR12][R4.64+-0x1c] ;  /* 0xffffe40c04117981 */ /* 0x000ee8000c1e1900 */
[----:B------:R-:W4:Y:S04]  /*02d0*/  LDG.E R19, desc[UR12][R4.64+-0x18] ;  /* 0xffffe80c04137981 */ /* 0x000f28000c1e1900 */
[----:B------:R-:W5:Y:S04]  /*02e0*/  LDG.E R20, desc[UR12][R2.64+-0x14] ;  /* 0xffffec0c02147981 */ /* 0x000f68000c1e1900 */
        /* <DEDUP_REMOVED lines=9> */
[----:B------:R-:W5:Y:S01]  /*0380*/  LDG.E R27, desc[UR12][R2.64+0x1c] ;  /* 0x00001c0c021b7981 */ /* 0x000f62000c1e1900 */
[----:B--2---:R-:W-:-:S03]  /*0390*/  FFMA R16, R15, R16, R14 ;  /* 0x000000100f107223 */ /* 0x004fc6000000000e */
[----:B------:R-:W2:Y:S01]  /*03a0*/  LDG.E R15, desc[UR12][R2.64+-0x4] ;  /* 0xfffffc0c020f7981 */ /* 0x000ea2000c1e1900 */
[----:B---3--:R-:W-:-:S03]  /*03b0*/  FFMA R24, R17, R24, R16 ;  /* 0x0000001811187223 */ /* 0x008fc60000000010 */
[----:B------:R-:W2:Y:S01]  /*03c0*/  LDG.E R14, desc[UR12][R4.64+-0x4] ;  /* 0xfffffc0c040e7981 */ /* 0x000ea2000c1e1900 */
[----:B----4-:R-:W-:-:S03]  /*03d0*/  FFMA R24, R19, R18, R24 ;  /* 0x0000001213187223 */ /* 0x010fc60000000018 */
[----:B------:R-:W3:Y:S04]  /*03e0*/  LDG.E R16, desc[UR12][R2.64] ;  /* 0x0000000c02107981 */ /* 0x000ee8000c1e1900 */
[----:B------:R-:W3:Y:S01]  /*03f0*/  LDG.E R17, desc[UR12][R4.64] ;  /* 0x0000000c04117981 */ /* 0x000ee2000c1e1900 */
[----:B-----5:R-:W-:-:S03]  /*0400*/  FFMA R24, R21, R20, R24 ;  /* 0x0000001415187223 */ /* 0x020fc60000000018 */
[----:B------:R-:W4:Y:S04]  /*0410*/  LDG.E R19, desc[UR12][R2.64+0x4] ;  /* 0x0000040c02137981 */ /* 0x000f28000c1e1900 */
[----:B------:R-:W4:Y:S01]  /*0420*/  LDG.E R18, desc[UR12][R4.64+0x4] ;  /* 0x0000040c04127981 */ /* 0x000f22000c1e1900 */
[----:B------:R-:W-:-:S03]  /*0430*/  FFMA R24, R23, R22, R24 ;  /* 0x0000001617187223 */ /* 0x000fc60000000018 */
[----:B------:R-:W5:Y:S04]  /*0440*/  LDG.E R21, desc[UR12][R2.64+0x8] ;  /* 0x0000080c02157981 */ /* 0x000f68000c1e1900 */
[----:B------:R-:W5:Y:S01]  /*0450*/  LDG.E R20, desc[UR12][R4.64+0x8] ;  /* 0x0000080c04147981 */ /* 0x000f62000c1e1900 */
[----:B------:R-:W-:-:S03]  /*0460*/  FFMA R24, R11, R10, R24 ;  /* 0x0000000a0b187223 */ /* 0x000fc60000000018 */
[----:B------:R-:W5:Y:S04]  /*0470*/  LDG.E R23, desc[UR12][R2.64+0xc] ;  /* 0x00000c0c02177981 */ /* 0x000f68000c1e1900 */
[----:B------:R-:W5:Y:S04]  /*0480*/  LDG.E R22, desc[UR12][R4.64+0xc] ;  /* 0x00000c0c04167981 */ /* 0x000f68000c1e1900 */
[----:B------:R-:W5:Y:S01]  /*0490*/  LDG.E R10, desc[UR12][R2.64+0x10] ;  /* 0x0000100c020a7981 */ /* 0x000f62000c1e1900 */
[----:B------:R-:W-:-:S03]  /*04a0*/  FFMA R29, R13, R12, R24 ;  /* 0x0000000c0d1d7223 */ /* 0x000fc60000000018 */
[----:B------:R-:W5:Y:S04]  /*04b0*/  LDG.E R11, desc[UR12][R4.64+0x10] ;  /* 0x0000100c040b7981 */ /* 0x000f68000c1e1900 */
[----:B------:R-:W5:Y:S04]  /*04c0*/  LDG.E R24, desc[UR12][R4.64+0x14] ;  /* 0x0000140c04187981 */ /* 0x000f68000c1e1900 */
[----:B------:R0:W5:Y:S04]  /*04d0*/  LDG.E R12, desc[UR12][R2.64+0x18] ;  /* 0x0000180c020c7981 */ /* 0x000168000c1e1900 */
[----:B------:R-:W5:Y:S01]  /*04e0*/  LDG.E R13, desc[UR12][R4.64+0x18] ;  /* 0x0000180c040d7981 */ /* 0x000f62000c1e1900 */
[----:B------:R-:W-:-:S04]  /*04f0*/  UIADD3 UR8, UPT, UPT, UR8, 0x10, URZ ;  /* 0x0000001008087890 */ /* 0x000fc8000fffe0ff */
[----:B------:R-:W-:Y:S01]  /*0500*/  UISETP.NE.AND UP1, UPT, UR8, URZ, UPT ;  /* 0x000000ff0800728c */ /* 0x000fe2000bf25270 */
[----:B0-----:R-:W-:Y:S02]  /*0510*/  IADD3 R2, P0, PT, R2, 0x40, RZ ;  /* 0x0000004002027810 */ /* 0x001fe40007f1e0ff */
[----:B------:R-:W-:Y:S02]  /*0520*/  IADD3 R6, PT, PT, R6, 0x10, RZ ;  /* 0x0000001006067810 */ /* 0x000fe40007ffe0ff */
[----:B------:R-:W-:Y:S01]  /*0530*/  IADD3.X R3, PT, PT, RZ, R3, RZ, P0, !PT ;  /* 0x00000003ff037210 */ /* 0x000fe200007fe4ff */
[----:B--2---:R-:W-:-:S04]  /*0540*/  FFMA R14, R14, R15, R29 ;  /* 0x0000000f0e0e7223 */ /* 0x004fc8000000001d */
[----:B---3--:R-:W-:-:S04]  /*0550*/  FFMA R17, R17, R16, R14 ;  /* 0x0000001011117223 */ /* 0x008fc8000000000e */
[----:B----4-:R-:W-:-:S04]  /*0560*/  FFMA R17, R18, R19, R17 ;  /* 0x0000001312117223 */ /* 0x010fc80000000011 */
[----:B-----5:R-:W-:-:S04]  /*0570*/  FFMA R17, R20, R21, R17 ;  /* 0x0000001514117223 */ /* 0x020fc80000000011 */
[----:B------:R-:W-:-:S04]  /*0580*/  FFMA R22, R22, R23, R17 ;  /* 0x0000001716167223 */ /* 0x000fc80000000011 */
[----:B------:R-:W-:-:S04]  /*0590*/  FFMA R11, R11, R10, R22 ;  /* 0x0000000a0b0b7223 */ /* 0x000fc80000000016 */
[----:B------:R-:W-:-:S04]  /*05a0*/  FFMA R24, R24, R25, R11 ;  /* 0x0000001918187223 */ /* 0x000fc8000000000b */
[----:B------:R-:W-:-:S04]  /*05b0*/  FFMA R13, R13, R12, R24 ;  /* 0x0000000c0d0d7223 */ /* 0x000fc80000000018 */
[----:B------:R-:W-:Y:S01]  /*05c0*/  FFMA R14, R26, R27, R13 ;  /* 0x0000001b1a0e7223 */ /* 0x000fe2000000000d */
[----:B------:R-:W-:Y:S06]  /*05d0*/  BRA.U UP1, `(.L_x_2) ;  /* 0xfffffffd011c7547 */ /* 0x000fec000b83ffff */
.L_x_1:
[----:B------:R-:W-:Y:S05]  /*05e0*/  BRA.U !UP0, `(.L_x_0) ;  /* 0x0000000508647547 */ /* 0x000fea000b800000 */
[----:B------:R-:W-:Y:S02]  /*05f0*/  UISETP.GE.U32.AND UP0, UPT, UR10, 0x8, UPT ;  /* 0x000000080a00788c */ /* 0x000fe4000bf06070 */
[----:B------:R-:W-:-:S04]  /*0600*/  ULOP3.LUT UR6, UR7, 0x7, URZ, 0xc0, !UPT ;  /* 0x0000000707067892 */ /* 0x000fc8000f8ec0ff */
[----:B------:R-:W-:-:S03]  /*0610*/  UISETP.NE.AND UP1, UPT, UR6, URZ, UPT ;  /* 0x000000ff0600728c */ /* 0x000fc6000bf25270 */
[----:B------:R-:W-:Y:S08]  /*0620*/  BRA.U !UP0, `(.L_x_3) ;  /* 0x0000000108907547 */ /* 0x000ff0000b800000 */
[----:B------:R-:W0:Y:S01]  /*0630*/  LDC.64 R10, c[0x0][0x388] ;  /* 0x0000e200ff0a7b82 */ /* 0x000e220000000a00 */
[----:B------:R-:W1:Y:S01]  /*0640*/  LDCU.64 UR8, c[0x0][0x388] ;  /* 0x00007100ff0877ac */ /* 0x000e620008000a00 */
[C---:B------:R-:W-:Y:S02]  /*0650*/  IADD3 R13, PT, PT, R9.reuse, UR4, RZ ;  /* 0x00000004090d7c10 */ /* 0x040fe4000fffe0ff */
[----:B------:R-:W-:Y:S02]  /*0660*/  IADD3 R6, P0, PT, R9, UR4, RZ ;  /* 0x0000000409067c10 */ /* 0x000fe4000ff1e0ff */
[----:B------:R-:W-:Y:S02]  /*0670*/  IADD3 R3, PT, PT, R8, UR4, RZ ;  /* 0x0000000408037c10 */ /* 0x000fe4000fffe0ff */
[----:B------:R-:W2:Y:S01]  /*0680*/  LDC.64 R4, c[0x0][0x380] ;  /* 0x0000e000ff047b82 */ /* 0x000ea20000000a00 */
[----:B0-----:R-:W-:Y:S01]  /*0690*/  IMAD.WIDE.U32 R10, R13, 0x4, R10 ;  /* 0x000000040d0a7825 */ /* 0x001fe200078e000a */
[----:B------:R-:W-:-:S02]  /*06a0*/  IADD3.X R13, PT, PT, RZ, RZ, RZ, P0, !PT ;  /* 0x000000ffff0d7210 */ /* 0x000fc400007fe4ff */
[C---:B-1----:R-:W-:Y:S02]  /*06b0*/  LEA R2, P0, R6.reuse, UR8, 0x2 ;  /* 0x0000000806027c11 */ /* 0x042fe4000f8010ff */
[----:B------:R-:W3:Y:S01]  /*06c0*/  LDG.E R16, desc[UR12][R10.64] ;  /* 0x0000000c0a107981 */ /* 0x000ee2000c1e1900 */
[----:B--2---:R-:W-:Y:S01]  /*06d0*/  IMAD.WIDE R4, R3, 0x4, R4 ;  /* 0x0000000403047825 */ /* 0x004fe200078e0204 */
[----:B------:R-:W-:-:S04]  /*06e0*/  LEA.HI.X R3, R6, UR9, R13, 0x2, P0 ;  /* 0x0000000906037c11 */ /* 0x000fc800080f140d */
[----:B------:R-:W3:Y:S04]  /*06f0*/  LDG.E R15, desc[UR12][R4.64] ;  /* 0x0000000c040f7981 */ /* 0x000ee8000c1e1900 */
[----:B------:R-:W2:Y:S04]  /*0700*/  LDG.E R18, desc[UR12][R4.64+0x4] ;  /* 0x0000040c04127981 */ /* 0x000ea8000c1e1900 */
[----:B------:R-:W2:Y:S04]  /*0710*/  LDG.E R17, desc[UR12][R2.64+0x4] ;  /* 0x0000040c02117981 */ /* 0x000ea8000c1e1900 */
[----:B------:R-:W4:Y:S04]  /*0720*/  LDG.E R20, desc[UR12][R4.64+0x8] ;  /* 0x0000080c04147981 */ /* 0x000f28000c1e1900 */
        /* <DEDUP_REMOVED lines=11> */
[----:B------:R-:W-:Y:S01]  /*07e0*/  UIADD3 UR4, UPT, UPT, UR4, 0x8, URZ ;  /* 0x0000000804047890 */ /* 0x000fe2000fffe0ff */
[----:B---3--:R-:W-:-:S04]  /*07f0*/  FFMA R15, R15, R16, R14 ;  /* 0x000000100f0f7223 */ /* 0x008fc8000000000e */
[----:B--2---:R-:W-:-:S04]  /*0800*/  FFMA R15, R18, R17, R15 ;  /* 0x00000011120f7223 */ /* 0x004fc8000000000f */
[----:B----4-:R-:W-:-:S04]  /*0810*/  FFMA R15, R20, R19, R15 ;  /* 0x00000013140f7223 */ /* 0x010fc8000000000f */
[----:B-----5:R-:W-:-:S04]  /*0820*/  FFMA R15, R22, R21, R15 ;  /* 0x00000015160f7223 */ /* 0x020fc8000000000f */
[----:B------:R-:W-:-:S04]  /*0830*/  FFMA R15, R24, R23, R15 ;  /* 0x00000017180f7223 */ /* 0x000fc8000000000f */
[----:B------:R-:W-:-:S04]  /*0840*/  FFMA R13, R12, R13, R15 ;  /* 0x0000000d0c0d7223 */ /* 0x000fc8000000000f */
[----:B------:R-:W-:-:S04]  /*0850*/  FFMA R11, R6, R11, R13 ;  /* 0x0000000b060b7223 */ /* 0x000fc8000000000d */
[----:B------:R-:W-:-:S07]  /*0860*/  FFMA R14, R26, R10, R11 ;  /* 0x0000000a1a0e7223 */ /* 0x000fce000000000b */
.L_x_3:
        /* <DEDUP_REMOVED lines=13> */
[----:B-1----:R-:W-:-:S03]  /*0940*/  LEA R2, P0, R6, UR6, 0x2 ;  /* 0x0000000606027c11 */ /* 0x002fc6000f8010ff */
[----:B------:R-:W3:Y:S01]  /*0950*/  LDG.E R10, desc[UR12][R10.64] ;  /* 0x0000000c0a0a7981 */ /* 0x000ee2000c1e1900 */
[----:B------:R-:W-:Y:S01]  /*0960*/  LEA.HI.X R3, R6, UR7, R3, 0x2, P0 ;  /* 0x0000000706037c11 */ /* 0x000fe200080f1403 */
[----:B--2---:R-:W-:-:S04]  /*0970*/  IMAD.WIDE R4, R13, 0x4, R4 ;  /* 0x000000040d047825 */ /* 0x004fc800078e0204 */
[----:B------:R-:W2:Y:S04]  /*0980*/  LDG.E R12, desc[UR12][R2.64+0x4] ;  /* 0x0000040c020c7981 */ /* 0x000ea8000c1e1900 */
[----:B------:R-:W3:Y:S04]  /*0990*/  LDG.E R13, desc[UR12][R4.64] ;  /* 0x0000000c040d7981 */ /* 0x000ee8000c1e1900 */
[----:B------:R-:W2:Y:S04]  /*09a0*/  LDG.E R6, desc[UR12][R4.64+0x4] ;  /* 0x0000040c04067981 */ /* 0x000ea8000c1e1900 */
[----:B------:R-:W4:Y:S04]  /*09b0*/  LDG.E R15, desc[UR12][R4.64+0x8] ;  /* 0x0000080c040f7981 */ /* 0x000f28000c1e1900 */
[----:B------:R-:W4:Y:S04]  /*09c0*/  LDG.E R16, desc[UR12][R2.64+0x8] ;  /* 0x0000080c02107981 */ /* 0x000f28000c1e1900 */
[----:B------:R-:W5:Y:S04]  /*09d0*/  LDG.E R18, desc[UR12][R2.64+0xc] ;  /* 0x00000c0c02127981 */ /* 0x000f68000c1e1900 */
[----:B------:R-:W5:Y:S01]  /*09e0*/  LDG.E R17, desc[UR12][R4.64+0xc] ;  /* 0x00000c0c04117981 */ /* 0x000f62000c1e1900 */
[----:B------:R-:W-:Y:S01]  /*09f0*/  UIADD3 UR4, UPT, UPT, UR4, 0x4, URZ ;  /* 0x0000000404047890 */ /* 0x000fe2000fffe0ff */
[----:B---3--:R-:W-:-:S04]  /*0a00*/  FFMA R13, R13, R10, R14 ;  /* 0x0000000a0d0d7223 */ /* 0x008fc8000000000e */
[----:B--2---:R-:W-:-:S04]  /*0a10*/  FFMA R6, R6, R12, R13 ;  /* 0x0000000c06067223 */ /* 0x004fc8000000000d */
[----:B----4-:R-:W-:-:S04]  /*0a20*/  FFMA R6, R15, R16, R6 ;  /* 0x000000100f067223 */ /* 0x010fc80000000006 */
[----:B-----5:R-:W-:-:S07]  /*0a30*/  FFMA R14, R17, R18, R6 ;  /* 0x00000012110e7223 */ /* 0x020fce0000000006 */
.L_x_4:
[----:B------:R-:W-:Y:S05]  /*0a40*/  BRA.U !UP1, `(.L_x_0) ;  /* 0x00000001094c7547 */ /* 0x000fea000b800000 */
[----:B------:R-:W0:Y:S01]  /*0a50*/  LDC.64 R4, c[0x0][0x388] ;  /* 0x0000e200ff047b82 */ /* 0x000e220000000a00 */
[----:B------:R-:W-:Y:S01]  /*0a60*/  IADD3 R9, PT, PT, R9, UR4, RZ ;  /* 0x0000000409097c10 */ /* 0x000fe2000fffe0ff */
[----:B------:R-:W-:Y:S01]  /*0a70*/  UIADD3 UR5, UPT, UPT, -UR5, URZ, URZ ;  /* 0x000000ff05057290 */ /* 0x000fe2000fffe1ff */
[----:B------:R-:W-:-:S05]  /*0a80*/  IADD3 R11, PT, PT, R8, UR4, RZ ;  /* 0x00000004080b7c10 */ /* 0x000fca000fffe0ff */
[----:B------:R-:W1:Y:S01]  /*0a90*/  LDC.64 R2, c[0x0][0x380] ;  /* 0x0000e000ff027b82 */ /* 0x000e620000000a00 */
[----:B0-----:R-:W-:-:S03]  /*0aa0*/  IMAD.WIDE.U32 R4, R9, 0x4, R4 ;  /* 0x0000000409047825 */ /* 0x001fc600078e0004 */
[----:B------:R-:W-:Y:S02]  /*0ab0*/  MOV R10, R4 ;  /* 0x00000004000a7202 */ /* 0x000fe40000000f00 */
[----:B------:R-:W-:-:S07]  /*0ac0*/  MOV R9, R5 ;  /* 0x0000000500097202 */ /* 0x000fce0000000f00 */
.L_x_5:
[----:B-1----:R-:W-:Y:S01]  /*0ad0*/  IMAD.WIDE R4, R11, 0x4, R2 ;  /* 0x000000040b047825 */ /* 0x002fe200078e0202 */
[----:B------:R-:W-:-:S05]  /*0ae0*/  MOV R8, R10 ;  /* 0x0000000a00087202 */ /* 0x000fca0000000f00 */
[----:B------:R-:W2:Y:S04]  /*0af0*/  LDG.E R5, desc[UR12][R4.64] ;  /* 0x0000000c04057981 */ /* 0x000ea8000c1e1900 */
[----:B------:R0:W2:Y:S01]  /*0b00*/  LDG.E R6, desc[UR12][R8.64] ;  /* 0x0000000c08067981 */ /* 0x0000a2000c1e1900 */
[----:B------:R-:W-:Y:S01]  /*0b10*/  UIADD3 UR5, UPT, UPT, UR5, 0x1, URZ ;  /* 0x0000000105057890 */ /* 0x000fe2000fffe0ff */
[----:B------:R-:W-:Y:S02]  /*0b20*/  IADD3 R10, P0, PT, R10, 0x4, RZ ;  /* 0x000000040a0a7810 */ /* 0x000fe40007f1e0ff */
[----:B------:R-:W-:Y:S01]  /*0b30*/  IADD3 R11, PT, PT, R11, 0x1, RZ ;  /* 0x000000010b0b7810 */ /* 0x000fe20007ffe0ff */
[----:B------:R-:W-:Y:S01]  /*0b40*/  UISETP.NE.AND UP0, UPT, UR5, URZ, UPT ;  /* 0x000000ff0500728c */ /* 0x000fe2000bf05270 */
[----:B0-----:R-:W-:Y:S01]  /*0b50*/  IADD3.X R9, PT, PT, RZ, R9, RZ, P0, !PT ;  /* 0x00000009ff097210 */ /* 0x001fe200007fe4ff */
[----:B--2---:R-:W-:-:S07]  /*0b60*/  FFMA R14, R5, R6, R14 ;  /* 0x00000006050e7223 */ /* 0x004fce000000000e */
[----:B------:R-:W-:Y:S05]  /*0b70*/  BRA.U UP0, `(.L_x_5) ;  /* 0xfffffffd00d47547 */ /* 0x000fea000b83ffff */
.L_x_0:
[----:B------:R-:W0:Y:S01]  /*0b80*/  LDC.64 R2, c[0x0][0x390] ;  /* 0x0000e400ff027b82 */ /* 0x000e220000000a00 */
[----:B------:R-:W-:-:S04]  /*0b90*/  IMAD R7, R7, UR11, R0 ;  /* 0x0000000b07077c24 */ /* 0x000fc8000f8e0200 */
[----:B0-----:R-:W-:-:S05]  /*0ba0*/  IMAD.WIDE R2, R7, 0x4, R2 ;  /* 0x0000000407027825 */ /* 0x001fca00078e0202 */
[----:B------:R-:W-:Y:S01]  /*0bb0*/  STG.E desc[UR12][R2.64], R14 ;  /* 0x0000000e02007986 */ /* 0x000fe2000c10190c */
[----:B------:R-:W-:Y:S05]  /*0bc0*/  EXIT ;  /* 0x000000000000794d */ /* 0x000fea0003800000 */
.L_x_6:
[----:B------:R-:W-:-:S00]  /*0bd0*/  BRA `(.L_x_6) ;  /* 0xfffffffc00fc7947 */ /* 0x000fc0000383ffff */
[----:B------:R-:W-:-:S00]  /*0be0*/  NOP ;  /* 0x0000000000007918 */ /* 0x000fc00000000000 */
        /* <DEDUP_REMOVED lines=9> */
.L_x_7:


//--------------------- .nv.shared.reserved.0     --------------------------
	.section	.nv.shared.reserved.0,"aw",@nobits
	.weak		__nv_reservedSMEM_offset_0_alias
	.size		__nv_reservedSMEM_offset_0_alias, 0, 64
	.other		__nv_reservedSMEM_offset_0_alias,@"STO_CUDA_RESERVED_SHARED STV_DEFAULT"
__nv_reservedSMEM_offset_0_alias:
	.zero		0
	.zero		64


//--------------------- .nv.constant0._Z21linear_backward_inputPfS_S_iii --------------------------
	.section	.nv.constant0._Z21linear_backward_inputPfS_S_iii,"a",@progbits
	.sectionflags	@""
	.align	4
.nv.constant0._Z21linear_backward_inputPfS_S_iii:
	.zero		932


//--------------------- SYMBOLS --------------------------

	.type		.nv.reservedSmem.offset0,@object
	.size		.nv.reservedSmem.offset0,0x4
